//
// Generated by NVIDIA NVVM Compiler
//
// Compiler Build ID: CL-36424714
// Cuda compilation tools, release 13.0, V13.0.88
// Based on NVVM 20.0.0
//

.version 9.0
.target sm_100
.address_size 64

	// .globl	_Z8useClassP9CudaClass
.extern .func  (.param .b32 func_retval0) vprintf
(
	.param .b64 vprintf_param_0,
	.param .b64 vprintf_param_1
)
;
.global .align 1 .b8 $str[4] = {37, 100, 10};

.visible .entry _Z8useClassP9CudaClass(
	.param .u64 .ptr .align 1 _Z8useClassP9CudaClass_param_0
)
{
	.local .align 8 .b8 	__local_depot0[8];
	.reg .b64 	%SP;
	.reg .b64 	%SPL;
	.reg .b32 	%r<4>;
	.reg .b64 	%rd<8>;

	mov.u64 	%SPL, __local_depot0;
	cvta.local.u64 	%SP, %SPL;
	ld.param.u64 	%rd1, [_Z8useClassP9CudaClass_param_0];
	cvta.to.global.u64 	%rd2, %rd1;
	add.u64 	%rd3, %SP, 0;
	add.u64 	%rd4, %SPL, 0;
	ld.global.u64 	%rd5, [%rd2];
	ld.u32 	%r1, [%rd5];
	st.local.u32 	[%rd4], %r1;
	mov.u64 	%rd6, $str;
	cvta.global.u64 	%rd7, %rd6;
	{ // callseq 0, 0
	.param .b64 param0;
	st.param.b64 	[param0], %rd7;
	.param .b64 param1;
	st.param.b64 	[param1], %rd3;
	.param .b32 retval0;
	call.uni (retval0), 
	vprintf, 
	(
	param0, 
	param1
	);
	ld.param.b32 	%r2, [retval0];
	} // callseq 0
	ret;

}


// ===== COMPILED SASS (sm_100) =====

	.target	sm_100

	.elftype	@"ET_EXEC"


//--------------------- .note.nv.tkinfo           --------------------------
	.section	.note.nv.tkinfo,"",@"SHT_NOTE"
	.sectionflags	@"SHF_NOTE_NV_TKINFO"
	.tkinfo
        /*0018*/ 	.word	0x00000002
        /*0030*/ 	.string	""
        /*0030*/ 	.string	"ptxas"
        /*0030*/ 	.string	"Cuda compilation tools, release 13.0, V13.0.88"
        /*0030*/ 	.string	"Build cuda_13.0.r13.0/compiler.36424714_0"
        /*0030*/ 	.string	"-arch sm_100 -m 64 "



//--------------------- .note.nv.cuinfo           --------------------------
	.section	.note.nv.cuinfo,"",@"SHT_NOTE"
	.sectionflags	@"SHF_NOTE_NV_CUINFO"
        /*0018*/ 	.short	0x0002
        /*001a*/ 	.short	0x0064
        /*001c*/ 	.short	0x0082
	.zero		2


//--------------------- .nv.info                  --------------------------
	.section	.nv.info,"",@"SHT_CUDA_INFO"
	.align	4


	//----- nvinfo : EIATTR_REGCOUNT
	.align		4
        /*0000*/ 	.byte	0x04, 0x2f
        /*0002*/ 	.short	(.L_2 - .L_1)
	.align		4
.L_1:
        /*0004*/ 	.word	index@(_Z8useClassP9CudaClass)
        /*0008*/ 	.word	0x00000018


	//----- nvinfo : EIATTR_FRAME_SIZE
	.align		4
.L_2:
        /*000c*/ 	.byte	0x04, 0x11
        /*000e*/ 	.short	(.L_4 - .L_3)
	.align		4
.L_3:
        /*0010*/ 	.word	index@(_Z8useClassP9CudaClass)
        /*0014*/ 	.word	0x00000008


	//----- nvinfo : EIATTR_MIN_STACK_SIZE
	.align		4
.L_4:
        /*0018*/ 	.byte	0x04, 0x12
        /*001a*/ 	.short	(.L_6 - .L_5)
	.align		4
.L_5:
        /*001c*/ 	.word	index@(_Z8useClassP9CudaClass)
        /*0020*/ 	.word	0x00000008
.L_6:


//--------------------- .nv.compat                --------------------------
	.section	.nv.compat,"",@"SHT_CUDA_COMPAT_INFO"
	.align	4
        /*0000*/ 	.byte	0x02, 0x09, 0x00, 0x00, 0x02, 0x02, 0x01, 0x00, 0x02, 0x05, 0x05, 0x00, 0x03, 0x07, 0x01, 0x01
        /*0010*/ 	.byte	0x02, 0x03, 0x00, 0x00, 0x02, 0x06, 0x01, 0x00, 0x04, 0x0b, 0x08, 0x00, 0x09, 0x00, 0x00, 0x00
        /*0020*/ 	.byte	0x00, 0x00, 0x00, 0x00


//--------------------- .nv.info._Z8useClassP9CudaClass --------------------------
	.section	.nv.info._Z8useClassP9CudaClass,"",@"SHT_CUDA_INFO"
	.sectionflags	@""
	.align	4


	//----- nvinfo : EIATTR_CUDA_API_VERSION
	.align		4
        /*0000*/ 	.byte	0x04, 0x37
        /*0002*/ 	.short	(.L_8 - .L_7)
.L_7:
        /*0004*/ 	.word	0x00000082


	//----- nvinfo : EIATTR_KPARAM_INFO
	.align		4
.L_8:
        /*0008*/ 	.byte	0x04, 0x17
        /*000a*/ 	.short	(.L_10 - .L_9)
.L_9:
        /*000c*/ 	.word	0x00000000
        /*0010*/ 	.short	0x0000
        /*0012*/ 	.short	0x0000
        /*0014*/ 	.byte	0x00, 0xf5, 0x21, 0x00


	//----- nvinfo : EIATTR_SPARSE_MMA_MASK
	.align		4
.L_10:
        /*0018*/ 	.byte	0x03, 0x50
        /*001a*/ 	.short	0x0000


	//----- nvinfo : EIATTR_MAXREG_COUNT
	.align		4
        /*001c*/ 	.byte	0x03, 0x1b
        /*001e*/ 	.short	0x00ff


	//----- nvinfo : EIATTR_EXTERNS
	.align		4
        /*0020*/ 	.byte	0x04, 0x0f
        /*0022*/ 	.short	(.L_12 - .L_11)


	//   ....[0]....
	.align		4
.L_11:
        /*0024*/ 	.word	index@(vprintf)


	//----- nvinfo : EIATTR_MERCURY_ISA_VERSION
	.align		4
.L_12:
        /*0028*/ 	.byte	0x03, 0x5f
        /*002a*/ 	.short	0x0101


	//----- nvinfo : EIATTR_VRC_CTA_INIT_COUNT
	.align		4
        /*002c*/ 	.byte	0x02, 0x4a
	.zero		1
	.zero		1


	//----- nvinfo : EIATTR_SYSCALL_OFFSETS
	.align		4
        /*0030*/ 	.byte	0x04, 0x46
        /*0032*/ 	.short	(.L_14 - .L_13)


	//   ....[0]....
.L_13:
        /*0034*/ 	.word	0x00000110


	//----- nvinfo : EIATTR_EXIT_INSTR_OFFSETS
	.align		4
.L_14:
        /*0038*/ 	.byte	0x04, 0x1c
        /*003a*/ 	.short	(.L_16 - .L_15)


	//   ....[0]....
.L_15:
        /*003c*/ 	.word	0x00000120


	//----- nvinfo : EIATTR_CBANK_PARAM_SIZE
	.align		4
.L_16:
        /*0040*/ 	.byte	0x03, 0x19
        /*0042*/ 	.short	0x0008


	//----- nvinfo : EIATTR_PARAM_CBANK
	.align		4
        /*0044*/ 	.byte	0x04, 0x0a
        /*0046*/ 	.short	(.L_18 - .L_17)
	.align		4
.L_17:
        /*0048*/ 	.word	index@(.nv.constant0._Z8useClassP9CudaClass)
        /*004c*/ 	.short	0x0380
        /*004e*/ 	.short	0x0008


	//----- nvinfo : EIATTR_SW_WAR
	.align		4
.L_18:
        /*0050*/ 	.byte	0x04, 0x36
        /*0052*/ 	.short	(.L_20 - .L_19)
.L_19:
        /*0054*/ 	.word	0x00000008
.L_20:


//--------------------- .nv.callgraph             --------------------------
	.section	.nv.callgraph,"",@"SHT_CUDA_CALLGRAPH"
	.align	4
	.sectionentsize	8
	.align		4
        /*0000*/ 	.word	0x00000000
	.align		4
        /*0004*/ 	.word	0xffffffff
	.align		4
        /*0008*/ 	.word	index@(_Z8useClassP9CudaClass)
	.align		4
        /*000c*/ 	.word	index@(vprintf)
	.align		4
        /*0010*/ 	.word	0x00000000
	.align		4
        /*0014*/ 	.word	0xfffffffe
	.align		4
        /*0018*/ 	.word	0x00000000
	.align		4
        /*001c*/ 	.word	0xfffffffd
	.align		4
        /*0020*/ 	.word	0x00000000
	.align		4
        /*0024*/ 	.word	0xfffffffc


//--------------------- .nv.constant4             --------------------------
	.section	.nv.constant4,"a",@progbits
	.align	8
	.align		8
.nv.constant4:
        /*0000*/ 	.dword	vprintf
	.align		8
        /*0008*/ 	.dword	$str


//--------------------- .text._Z8useClassP9CudaClass --------------------------
	.section	.text._Z8useClassP9CudaClass,"ax",@progbits
	.align	128
        .global         _Z8useClassP9CudaClass
        .type           _Z8useClassP9CudaClass,@function
        .size           _Z8useClassP9CudaClass,(.L_x_2 - _Z8useClassP9CudaClass)
        .other          _Z8useClassP9CudaClass,@"STO_CUDA_ENTRY STV_DEFAULT"
_Z8useClassP9CudaClass:
.text._Z8useClassP9CudaClass:
[----:B------:R-:W0:Y:S08]  /*0000*/  LDC R1, c[0x0][0x37c] ;  /* 0x0000df00ff017b82 */ /* 0x000e300000000800 */
[----:B------:R-:W1:Y:S01]  /*0010*/  LDC.64 R2, c[0x0][0x380] ;  /* 0x0000e000ff027b82 */ /* 0x000e620000000a00 */
[----:B------:R-:W1:Y:S01]  /*0020*/  LDCU.64 UR4, c[0x0][0x358] ;  /* 0x00006b00ff0477ac */ /* 0x000e620008000a00 */
[----:B0-----:R-:W-:Y:S01]  /*0030*/  VIADD R1, R1, 0xfffffff8 ;  /* 0xfffffff801017836 */ /* 0x001fe20000000000 */
[----:B------:R-:W0:Y:S01]  /*0040*/  LDCU.64 UR6, c[0x4][0x8] ;  /* 0x01000100ff0677ac */ /* 0x000e220008000a00 */
[----:B-1----:R-:W2:Y:S01]  /*0050*/  LDG.E.64 R2, desc[UR4][R2.64] ;  /* 0x0000000402027981 */ /* 0x002ea2000c1e1b00 */
[----:B------:R-:W-:-:S03]  /*0060*/  MOV R8, 0x0 ;  /* 0x0000000000087802 */ /* 0x000fc60000000f00 */
[----:B--2---:R-:W2:Y:S01]  /*0070*/  LD.E R0, desc[UR4][R2.64] ;  /* 0x0000000402007980 */ /* 0x004ea2000c101900 */
[----:B------:R-:W1:Y:S02]  /*0080*/  LDCU UR4, c[0x0][0x2f8] ;  /* 0x00005f00ff0477ac */ /* 0x000e640008000800 */
[----:B------:R-:W3:Y:S01]  /*0090*/  LDC.64 R8, c[0x4][R8] ;  /* 0x0100000008087b82 */ /* 0x000ee20000000a00 */
[----:B0-----:R-:W-:Y:S01]  /*00a0*/  IMAD.U32 R4, RZ, RZ, UR6 ;  /* 0x00000006ff047e24 */ /* 0x001fe2000f8e00ff */
[----:B------:R-:W-:Y:S01]  /*00b0*/  MOV R5, UR7 ;  /* 0x0000000700057c02 */ /* 0x000fe20008000f00 */
[----:B------:R-:W0:Y:S01]  /*00c0*/  LDCU UR5, c[0x0][0x2fc] ;  /* 0x00005f80ff0577ac */ /* 0x000e220008000800 */
[----:B-1----:R-:W-:-:S05]  /*00d0*/  IADD3 R6, P0, PT, R1, UR4, RZ ;  /* 0x0000000401067c10 */ /* 0x002fca000ff1e0ff */
[----:B0-----:R-:W-:Y:S01]  /*00e0*/  IMAD.X R7, RZ, RZ, UR5, P0 ;  /* 0x00000005ff077e24 */ /* 0x001fe200080e06ff */
[----:B--23--:R0:W-:Y:S07]  /*00f0*/  STL [R1], R0 ;  /* 0x0000000001007387 */ /* 0x00c1ee0000100800 */
[----:B------:R-:W-:-:S07]  /*0100*/  LEPC R20, `(.L_x_0) ;  /* 0x000000001014794e */ /* 0x000fce0000000000 */
[----:B0-----:R-:W-:Y:S05]  /*0110*/  CALL.ABS.NOINC R8 ;  /* 0x0000000008007343 */ /* 0x001fea0003c00000 */
.L_x_0:
[----:B------:R-:W-:Y:S05]  /*0120*/  EXIT ;  /* 0x000000000000794d */ /* 0x000fea0003800000 */
.L_x_1:
[----:B------:R-:W-:-:S00]  /*0130*/  BRA `(.L_x_1) ;  /* 0xfffffffc00fc7947 */ /* 0x000fc0000383ffff */
[----:B------:R-:W-:-:S00]  /*0140*/  NOP ;  /* 0x0000000000007918 */ /* 0x000fc00000000000 */
        /* <DEDUP_REMOVED lines=11> */
.L_x_2:


//--------------------- .nv.global.init           --------------------------
	.section	.nv.global.init,"aw",@progbits
.nv.global.init:
	.type		$str,@object
	.size		$str,(.L_0 - $str)
$str:
        /*0000*/ 	.byte	0x25, 0x64, 0x0a, 0x00
.L_0:


//--------------------- .nv.shared.reserved.0     --------------------------
	.section	.nv.shared.reserved.0,"aw",@nobits
	.weak		__nv_reservedSMEM_offset_0_alias
	.size		__nv_reservedSMEM_offset_0_alias, 0, 64
	.other		__nv_reservedSMEM_offset_0_alias,@"STO_CUDA_RESERVED_SHARED STV_DEFAULT"
__nv_reservedSMEM_offset_0_alias:
	.zero		0
	.zero		64


//--------------------- .nv.constant0._Z8useClassP9CudaClass --------------------------
	.section	.nv.constant0._Z8useClassP9CudaClass,"a",@progbits
	.sectionflags	@""
	.align	4
.nv.constant0._Z8useClassP9CudaClass:
	.zero		904


//--------------------- SYMBOLS --------------------------

	.type		.nv.reservedSmem.offset0,@object
	.size		.nv.reservedSmem.offset0,0x4
	.type		vprintf,@function
